	.headerflags	@"EF_CUDA_TEXMODE_UNIFIED EF_CUDA_64BIT_ADDRESS EF_CUDA_SM89 EF_CUDA_VIRTUAL_SM(EF_CUDA_SM89)"
	.elftype	@"ET_EXEC"


//--------------------- .nv.info                  --------------------------
	.section	.nv.info,"",@"SHT_CUDA_INFO"
	.align	4


	//----- nvinfo : EIATTR_REGCOUNT
	.align		4
        /*0000*/ 	.byte	0x04, 0x2f
        /*0002*/ 	.short	(.L_2 - .L_1)
	.align		4
.L_1:
        /*0004*/ 	.word	index@(triton__0d1d2d3d4d5d6d7d8d9de10de)
        /*0008*/ 	.word	0x00000026


	//----- nvinfo : EIATTR_MAX_STACK_SIZE
	.align		4
.L_2:
        /*000c*/ 	.byte	0x04, 0x23
        /*000e*/ 	.short	(.L_4 - .L_3)
	.align		4
.L_3:
        /*0010*/ 	.word	index@(triton__0d1d2d3d4d5d6d7d8d9de10de)
        /*0014*/ 	.word	0x00000000


	//----- nvinfo : EIATTR_MIN_STACK_SIZE
	.align		4
.L_4:
        /*0018*/ 	.byte	0x04, 0x12
        /*001a*/ 	.short	(.L_6 - .L_5)
	.align		4
.L_5:
        /*001c*/ 	.word	index@(triton__0d1d2d3d4d5d6d7d8d9de10de)
        /*0020*/ 	.word	0x00000000


	//----- nvinfo : EIATTR_FRAME_SIZE
	.align		4
.L_6:
        /*0024*/ 	.byte	0x04, 0x11
        /*0026*/ 	.short	(.L_8 - .L_7)
	.align		4
.L_7:
        /*0028*/ 	.word	index@(triton__0d1d2d3d4d5d6d7d8d9de10de)
        /*002c*/ 	.word	0x00000000
.L_8:


//--------------------- .nv.info.triton__0d1d2d3d4d5d6d7d8d9de10de --------------------------
	.section	.nv.info.triton__0d1d2d3d4d5d6d7d8d9de10de,"",@"SHT_CUDA_INFO"
	.align	4


	//----- nvinfo : EIATTR_CUDA_API_VERSION
	.align		4
        /*0000*/ 	.byte	0x04, 0x37
        /*0002*/ 	.short	(.L_10 - .L_9)
.L_9:
        /*0004*/ 	.word	0x0000007b


	//----- nvinfo : EIATTR_PARAM_CBANK
	.align		4
.L_10:
        /*0008*/ 	.byte	0x04, 0x0a
        /*000a*/ 	.short	(.L_12 - .L_11)
	.align		4
.L_11:
        /*000c*/ 	.word	index@(.nv.constant0.triton__0d1d2d3d4d5d6d7d8d9de10de)
        /*0010*/ 	.short	0x0160
        /*0012*/ 	.short	0x0050


	//----- nvinfo : EIATTR_CBANK_PARAM_SIZE
	.align		4
.L_12:
        /*0014*/ 	.byte	0x03, 0x19
        /*0016*/ 	.short	0x0050


	//----- nvinfo : EIATTR_KPARAM_INFO
	.align		4
        /*0018*/ 	.byte	0x04, 0x17
        /*001a*/ 	.short	(.L_14 - .L_13)
.L_13:
        /*001c*/ 	.word	0x00000000
        /*0020*/ 	.short	0x000a
        /*0022*/ 	.short	0x004c
        /*0024*/ 	.byte	0x00, 0xf0, 0x11, 0x00


	//----- nvinfo : EIATTR_KPARAM_INFO
	.align		4
.L_14:
        /*0028*/ 	.byte	0x04, 0x17
        /*002a*/ 	.short	(.L_16 - .L_15)
.L_15:
        /*002c*/ 	.word	0x00000000
        /*0030*/ 	.short	0x0009
        /*0032*/ 	.short	0x0048
        /*0034*/ 	.byte	0x00, 0xf0, 0x11, 0x00


	//----- nvinfo : EIATTR_KPARAM_INFO
	.align		4
.L_16:
        /*0038*/ 	.byte	0x04, 0x17
        /*003a*/ 	.short	(.L_18 - .L_17)
.L_17:
        /*003c*/ 	.word	0x00000000
        /*0040*/ 	.short	0x0008
        /*0042*/ 	.short	0x0040
        /*0044*/ 	.byte	0x00, 0xf0, 0x21, 0x00


	//----- nvinfo : EIATTR_KPARAM_INFO
	.align		4
.L_18:
        /*0048*/ 	.byte	0x04, 0x17
        /*004a*/ 	.short	(.L_20 - .L_19)
.L_19:
        /*004c*/ 	.word	0x00000000
        /*0050*/ 	.short	0x0007
        /*0052*/ 	.short	0x0038
        /*0054*/ 	.byte	0x00, 0xf0, 0x21, 0x00


	//----- nvinfo : EIATTR_KPARAM_INFO
	.align		4
.L_20:
        /*0058*/ 	.byte	0x04, 0x17
        /*005a*/ 	.short	(.L_22 - .L_21)
.L_21:
        /*005c*/ 	.word	0x00000000
        /*0060*/ 	.short	0x0006
        /*0062*/ 	.short	0x0030
        /*0064*/ 	.byte	0x00, 0xf0, 0x21, 0x00


	//----- nvinfo : EIATTR_KPARAM_INFO
	.align		4
.L_22:
        /*0068*/ 	.byte	0x04, 0x17
        /*006a*/ 	.short	(.L_24 - .L_23)
.L_23:
        /*006c*/ 	.word	0x00000000
        /*0070*/ 	.short	0x0005
        /*0072*/ 	.short	0x0028
        /*0074*/ 	.byte	0x00, 0xf0, 0x21, 0x00


	//----- nvinfo : EIATTR_KPARAM_INFO
	.align		4
.L_24:
        /*0078*/ 	.byte	0x04, 0x17
        /*007a*/ 	.short	(.L_26 - .L_25)
.L_25:
        /*007c*/ 	.word	0x00000000
        /*0080*/ 	.short	0x0004
        /*0082*/ 	.short	0x0020
        /*0084*/ 	.byte	0x00, 0xf0, 0x21, 0x00


	//----- nvinfo : EIATTR_KPARAM_INFO
	.align		4
.L_26:
        /*0088*/ 	.byte	0x04, 0x17
        /*008a*/ 	.short	(.L_28 - .L_27)
.L_27:
        /*008c*/ 	.word	0x00000000
        /*0090*/ 	.short	0x0003
        /*0092*/ 	.short	0x0018
        /*0094*/ 	.byte	0x00, 0xf0, 0x21, 0x00


	//----- nvinfo : EIATTR_KPARAM_INFO
	.align		4
.L_28:
        /*0098*/ 	.byte	0x04, 0x17
        /*009a*/ 	.short	(.L_30 - .L_29)
.L_29:
        /*009c*/ 	.word	0x00000000
        /*00a0*/ 	.short	0x0002
        /*00a2*/ 	.short	0x0010
        /*00a4*/ 	.byte	0x00, 0xf0, 0x21, 0x00


	//----- nvinfo : EIATTR_KPARAM_INFO
	.align		4
.L_30:
        /*00a8*/ 	.byte	0x04, 0x17
        /*00aa*/ 	.short	(.L_32 - .L_31)
.L_31:
        /*00ac*/ 	.word	0x00000000
        /*00b0*/ 	.short	0x0001
        /*00b2*/ 	.short	0x0008
        /*00b4*/ 	.byte	0x00, 0xf0, 0x21, 0x00


	//----- nvinfo : EIATTR_KPARAM_INFO
	.align		4
.L_32:
        /*00b8*/ 	.byte	0x04, 0x17
        /*00ba*/ 	.short	(.L_34 - .L_33)
.L_33:
        /*00bc*/ 	.word	0x00000000
        /*00c0*/ 	.short	0x0000
        /*00c2*/ 	.short	0x0000
        /*00c4*/ 	.byte	0x00, 0xf0, 0x21, 0x00


	//----- nvinfo : EIATTR_MAXREG_COUNT
	.align		4
.L_34:
        /*00c8*/ 	.byte	0x03, 0x1b
        /*00ca*/ 	.short	0x00ff


	//----- nvinfo : EIATTR_COOP_GROUP_MASK_REGIDS
	.align		4
        /*00cc*/ 	.byte	0x04, 0x29
        /*00ce*/ 	.short	(.L_36 - .L_35)


	//   ....[0]....
.L_35:
        /*00d0*/ 	.word	0xffffffff


	//   ....[1]....
        /*00d4*/ 	.word	0xffffffff


	//   ....[2]....
        /*00d8*/ 	.word	0xffffffff


	//   ....[3]....
        /*00dc*/ 	.word	0xffffffff


	//   ....[4]....
        /*00e0*/ 	.word	0xffffffff


	//   ....[5]....
        /*00e4*/ 	.word	0xffffffff


	//   ....[6]....
        /*00e8*/ 	.word	0xffffffff


	//   ....[7]....
        /*00ec*/ 	.word	0xffffffff


	//   ....[8]....
        /*00f0*/ 	.word	0xffffffff


	//   ....[9]....
        /*00f4*/ 	.word	0xffffffff


	//   ....[10]....
        /*00f8*/ 	.word	0xffffffff


	//   ....[11]....
        /*00fc*/ 	.word	0xffffffff


	//   ....[12]....
        /*0100*/ 	.word	0xffffffff


	//   ....[13]....
        /*0104*/ 	.word	0xffffffff


	//   ....[14]....
        /*0108*/ 	.word	0xffffffff


	//   ....[15]....
        /*010c*/ 	.word	0xffffffff


	//----- nvinfo : EIATTR_COOP_GROUP_INSTR_OFFSETS
	.align		4
.L_36:
        /*0110*/ 	.byte	0x04, 0x28
        /*0112*/ 	.short	(.L_38 - .L_37)


	//   ....[0]....
.L_37:
        /*0114*/ 	.word	0x000004d0


	//   ....[1]....
        /*0118*/ 	.word	0x000004f0


	//   ....[2]....
        /*011c*/ 	.word	0x00000510


	//   ....[3]....
        /*0120*/ 	.word	0x00000530


	//   ....[4]....
        /*0124*/ 	.word	0x00000550


	//   ....[5]....
        /*0128*/ 	.word	0x000005c0


	//   ....[6]....
        /*012c*/ 	.word	0x000005e0


	//   ....[7]....
        /*0130*/ 	.word	0x00000610


	//   ....[8]....
        /*0134*/ 	.word	0x00000dc0


	//   ....[9]....
        /*0138*/ 	.word	0x00000e10


	//   ....[10]....
        /*013c*/ 	.word	0x00000e30


	//   ....[11]....
        /*0140*/ 	.word	0x00000e50


	//   ....[12]....
        /*0144*/ 	.word	0x00000e70


	//   ....[13]....
        /*0148*/ 	.word	0x00000ee0


	//   ....[14]....
        /*014c*/ 	.word	0x00000f00


	//   ....[15]....
        /*0150*/ 	.word	0x00000f30


	//----- nvinfo : EIATTR_EXIT_INSTR_OFFSETS
	.align		4
.L_38:
        /*0154*/ 	.byte	0x04, 0x1c
        /*0156*/ 	.short	(.L_40 - .L_39)


	//   ....[0]....
.L_39:
        /*0158*/ 	.word	0x00001600


	//   ....[1]....
        /*015c*/ 	.word	0x00001620


	//----- nvinfo : EIATTR_MAX_THREADS
	.align		4
.L_40:
        /*0160*/ 	.byte	0x04, 0x05
        /*0162*/ 	.short	(.L_42 - .L_41)
.L_41:
        /*0164*/ 	.word	0x00000100
        /*0168*/ 	.word	0x00000001
        /*016c*/ 	.word	0x00000001
.L_42:


//--------------------- .nv.rel.action            --------------------------
	.section	.nv.rel.action,"",@"SHT_CUDA_RELOCINFO"
	.align	8
	.sectionentsize	8
        /*0000*/ 	.byte	0x73, 0x00, 0x00, 0x00, 0x00, 0x00, 0x00, 0x00, 0x00, 0x00, 0x00, 0x11, 0x25, 0x00, 0x05, 0x36


//--------------------- .nv.constant0.triton__0d1d2d3d4d5d6d7d8d9de10de --------------------------
	.section	.nv.constant0.triton__0d1d2d3d4d5d6d7d8d9de10de,"a",@progbits
	.align	4
.nv.constant0.triton__0d1d2d3d4d5d6d7d8d9de10de:
	.zero		432


//--------------------- .text.triton__0d1d2d3d4d5d6d7d8d9de10de --------------------------
	.section	.text.triton__0d1d2d3d4d5d6d7d8d9de10de,"ax",@progbits
	.sectionflags	@"SHF_BARRIERS=1"
	.sectioninfo	@"SHI_REGISTERS=38"
	.align	128
        .global         triton__0d1d2d3d4d5d6d7d8d9de10de
        .type           triton__0d1d2d3d4d5d6d7d8d9de10de,@function
        .size           triton__0d1d2d3d4d5d6d7d8d9de10de,(.L_x_2 - triton__0d1d2d3d4d5d6d7d8d9de10de)
        .other          triton__0d1d2d3d4d5d6d7d8d9de10de,@"STO_CUDA_ENTRY STV_DEFAULT"
triton__0d1d2d3d4d5d6d7d8d9de10de:
.text.triton__0d1d2d3d4d5d6d7d8d9de10de:
[----:B------:R-:W-:-:S02]  /*0000*/  MOV R1, c[0x0][0x28] ;  /* 0x00000a0000017a02 */ /* 0x000fc40000000f00 */
[----:B------:R-:W0:Y:S01]  /*0010*/  S2R R10, SR_TID.X ;  /* 0x00000000000a7919 */ /* 0x000e220000002100 */
[----:B------:R-:W-:Y:S01]  /*0020*/  MOV R15, 0x2 ;  /* 0x00000002000f7802 */ /* 0x000fe20000000f00 */
[----:B------:R-:W-:Y:S02]  /*0030*/  ULDC.64 UR4, c[0x0][0x118] ;  /* 0x0000460000047ab9 */ /* 0x000fe40000000a00 */
[----:B------:R-:W1:Y:S01]  /*0040*/  S2R R3, SR_CTAID.X ;  /* 0x0000000000037919 */ /* 0x000e620000002500 */
[----:B0-----:R-:W-:-:S04]  /*0050*/  SHF.L.U32 R0, R10, 0x2, RZ ;  /* 0x000000020a007819 */ /* 0x001fc800000006ff */
[----:B------:R-:W-:-:S05]  /*0060*/  LOP3.LUT R0, R0, 0x3fc, RZ, 0xc0, !PT ;  /* 0x000003fc00007812 */ /* 0x000fca00078ec0ff */
[----:B-1----:R-:W-:Y:S01]  /*0070*/  IMAD R2, R3, 0xe00, R0 ;  /* 0x00000e0003027824 */ /* 0x002fe200078e0200 */
[----:B------:R-:W-:-:S03]  /*0080*/  LOP3.LUT R4, R0, 0xc00, RZ, 0xfc, !PT ;  /* 0x00000c0000047812 */ /* 0x000fc600078efcff */
[C---:B------:R-:W-:Y:S01]  /*0090*/  IMAD.WIDE R8, R2.reuse, R15, c[0x0][0x168] ;  /* 0x00005a0002087625 */ /* 0x040fe200078e020f */
[----:B------:R-:W-:-:S05]  /*00a0*/  IADD3 R12, R2, 0x400, RZ ;  /* 0x00000400020c7810 */ /* 0x000fca0007ffe0ff */
[----:B------:R-:W-:Y:S01]  /*00b0*/  IMAD.WIDE R12, R12, R15, c[0x0][0x168] ;  /* 0x00005a000c0c7625 */ /* 0x000fe200078e020f */
[----:B------:R-:W2:Y:S05]  /*00c0*/  LDG.E.EL.64 R8, [R8.64] ;  /* 0x0000000408087981 */ /* 0x000eaa000c2e1b00 */
[----:B------:R-:W3:Y:S01]  /*00d0*/  LDG.E.EL.64 R12, [R12.64] ;  /* 0x000000040c0c7981 */ /* 0x000ee2000c2e1b00 */
[----:B------:R-:W-:Y:S02]  /*00e0*/  ISETP.GE.U32.AND P0, PT, R4, 0xe00, PT ;  /* 0x00000e000400780c */ /* 0x000fe40003f06070 */
[----:B------:R-:W-:Y:S01]  /*00f0*/  IADD3 R6, R2, 0x800, RZ ;  /* 0x0000080002067810 */ /* 0x000fe20007ffe0ff */
[----:B------:R-:W-:-:S02]  /*0100*/  IMAD R14, R3, 0xe00, R4 ;  /* 0x00000e00030e7824 */ /* 0x000fc400078e0204 */
[----:B------:R-:W-:Y:S02]  /*0110*/  CS2R R4, SRZ ;  /* 0x0000000000047805 */ /* 0x000fe4000001ff00 */
[----:B------:R-:W-:-:S04]  /*0120*/  IMAD.WIDE R6, R6, R15, c[0x0][0x168] ;  /* 0x00005a0006067625 */ /* 0x000fc800078e020f */
[----:B------:R-:W-:Y:S02]  /*0130*/  IMAD.WIDE R14, R14, R15, c[0x0][0x168] ;  /* 0x00005a000e0e7625 */ /* 0x000fe400078e020f */
[----:B------:R-:W4:Y:S04]  /*0140*/  LDG.E.EL.64 R6, [R6.64] ;  /* 0x0000000406067981 */ /* 0x000f28000c2e1b00 */
[----:B------:R0:W5:Y:S01]  /*0150*/  @!P0 LDG.E.EL.64 R4, [R14.64] ;  /* 0x000000040e048981 */ /* 0x000162000c2e1b00 */
[C---:B------:R-:W-:Y:S02]  /*0160*/  LOP3.LUT P1, RZ, R10.reuse, 0x1f, RZ, 0xc0, !PT ;  /* 0x0000001f0aff7812 */ /* 0x040fe4000782c0ff */
[----:B------:R-:W-:Y:S02]  /*0170*/  ISETP.GE.AND P2, PT, R10, 0x8, PT ;  /* 0x000000080a00780c */ /* 0x000fe40003f46270 */
[----:B--2---:R-:W-:-:S02]  /*0180*/  SHF.L.U32 R16, R8, 0x10, RZ ;  /* 0x0000001008107819 */ /* 0x004fc400000006ff */
[C---:B---3--:R-:W-:Y:S02]  /*0190*/  SHF.L.U32 R17, R12.reuse, 0x10, RZ ;  /* 0x000000100c117819 */ /* 0x048fe400000006ff */
[----:B------:R-:W-:-:S03]  /*01a0*/  PRMT R12, R12, 0x7632, R12 ;  /* 0x000076320c0c7816 */ /* 0x000fc6000000000c */
[----:B------:R-:W-:Y:S01]  /*01b0*/  FMUL R17, R17, R17 ;  /* 0x0000001111117220 */ /* 0x000fe20000400000 */
[----:B------:R-:W-:-:S03]  /*01c0*/  PRMT R8, R8, 0x7632, R8 ;  /* 0x0000763208087816 */ /* 0x000fc60000000008 */
[----:B------:R-:W-:Y:S01]  /*01d0*/  FFMA R19, R16, R16, R17 ;  /* 0x0000001010137223 */ /* 0x000fe20000000011 */
[----:B------:R-:W-:Y:S02]  /*01e0*/  SHF.L.U32 R16, R12, 0x10, RZ ;  /* 0x000000100c107819 */ /* 0x000fe400000006ff */
[C---:B------:R-:W-:Y:S02]  /*01f0*/  SHF.L.U32 R17, R13.reuse, 0x10, RZ ;  /* 0x000000100d117819 */ /* 0x040fe400000006ff */
[----:B------:R-:W-:Y:S01]  /*0200*/  PRMT R13, R13, 0x7632, R13 ;  /* 0x000076320d0d7816 */ /* 0x000fe2000000000d */
[----:B0-----:R-:W-:Y:S01]  /*0210*/  FMUL R15, R16, R16 ;  /* 0x00000010100f7220 */ /* 0x001fe20000400000 */
[----:B------:R-:W-:Y:S01]  /*0220*/  SHF.L.U32 R8, R8, 0x10, RZ ;  /* 0x0000001008087819 */ /* 0x000fe200000006ff */
[----:B------:R-:W-:Y:S01]  /*0230*/  FMUL R17, R17, R17 ;  /* 0x0000001111117220 */ /* 0x000fe20000400000 */
[C---:B------:R-:W-:Y:S02]  /*0240*/  SHF.L.U32 R12, R9.reuse, 0x10, RZ ;  /* 0x00000010090c7819 */ /* 0x040fe400000006ff */
[----:B------:R-:W-:-:S02]  /*0250*/  PRMT R9, R9, 0x7632, R9 ;  /* 0x0000763209097816 */ /* 0x000fc40000000009 */
[----:B------:R-:W-:Y:S01]  /*0260*/  SHF.L.U32 R13, R13, 0x10, RZ ;  /* 0x000000100d0d7819 */ /* 0x000fe200000006ff */
[----:B------:R-:W-:Y:S01]  /*0270*/  FFMA R15, R8, R8, R15 ;  /* 0x00000008080f7223 */ /* 0x000fe2000000000f */
[----:B-----5:R-:W-:Y:S01]  /*0280*/  SEL R4, R4, RZ, !P0 ;  /* 0x000000ff04047207 */ /* 0x020fe20004000000 */
[----:B------:R-:W-:Y:S01]  /*0290*/  FFMA R17, R12, R12, R17 ;  /* 0x0000000c0c117223 */ /* 0x000fe20000000011 */
[----:B------:R-:W-:Y:S01]  /*02a0*/  SHF.L.U32 R9, R9, 0x10, RZ ;  /* 0x0000001009097819 */ /* 0x000fe200000006ff */
[----:B------:R-:W-:Y:S01]  /*02b0*/  FMUL R14, R13, R13 ;  /* 0x0000000d0d0e7220 */ /* 0x000fe20000400000 */
[----:B----4-:R-:W-:Y:S02]  /*02c0*/  SHF.L.U32 R8, R6, 0x10, RZ ;  /* 0x0000001006087819 */ /* 0x010fe400000006ff */
[----:B------:R-:W-:Y:S02]  /*02d0*/  SHF.L.U32 R12, R7, 0x10, RZ ;  /* 0x00000010070c7819 */ /* 0x000fe400000006ff */
[----:B------:R-:W-:Y:S01]  /*02e0*/  PRMT R7, R4, 0x7632, R7 ;  /* 0x0000763204077816 */ /* 0x000fe20000000007 */
[----:B------:R-:W-:Y:S01]  /*02f0*/  FFMA R14, R9, R9, R14 ;  /* 0x00000009090e7223 */ /* 0x000fe2000000000e */
[----:B------:R-:W-:Y:S01]  /*0300*/  FFMA R19, R8, R8, R19 ;  /* 0x0000000808137223 */ /* 0x000fe20000000013 */
[----:B------:R-:W-:-:S02]  /*0310*/  SEL R5, R5, RZ, !P0 ;  /* 0x000000ff05057207 */ /* 0x000fc40004000000 */
[----:B------:R-:W-:Y:S02]  /*0320*/  PRMT R6, R6, 0x7632, R6 ;  /* 0x0000763206067816 */ /* 0x000fe40000000006 */
[----:B------:R-:W-:Y:S02]  /*0330*/  SHF.L.U32 R8, R4, 0x10, RZ ;  /* 0x0000001004087819 */ /* 0x000fe400000006ff */
[----:B------:R-:W-:Y:S02]  /*0340*/  SHF.L.U32 R9, R7, 0x10, RZ ;  /* 0x0000001007097819 */ /* 0x000fe400000006ff */
[----:B------:R-:W-:Y:S01]  /*0350*/  PRMT R4, R5, 0x7632, R4 ;  /* 0x0000763205047816 */ /* 0x000fe20000000004 */
[----:B------:R-:W-:Y:S01]  /*0360*/  FMUL R8, R8, R8 ;  /* 0x0000000808087220 */ /* 0x000fe20000400000 */
[----:B------:R-:W-:Y:S01]  /*0370*/  SHF.L.U32 R6, R6, 0x10, RZ ;  /* 0x0000001006067819 */ /* 0x000fe200000006ff */
[----:B------:R-:W-:Y:S01]  /*0380*/  FMUL R9, R9, R9 ;  /* 0x0000000909097220 */ /* 0x000fe20000400000 */
[----:B------:R-:W-:-:S02]  /*0390*/  SHF.L.U32 R5, R5, 0x10, RZ ;  /* 0x0000001005057819 */ /* 0x000fc400000006ff */
[----:B------:R-:W-:Y:S01]  /*03a0*/  SHF.L.U32 R4, R4, 0x10, RZ ;  /* 0x0000001004047819 */ /* 0x000fe200000006ff */
[----:B------:R-:W-:Y:S01]  /*03b0*/  FFMA R15, R6, R6, R15 ;  /* 0x00000006060f7223 */ /* 0x000fe2000000000f */
[----:B------:R-:W-:Y:S01]  /*03c0*/  PRMT R7, R7, 0x7632, R7 ;  /* 0x0000763207077816 */ /* 0x000fe20000000007 */
[----:B------:R-:W-:Y:S01]  /*03d0*/  FMUL R5, R5, R5 ;  /* 0x0000000505057220 */ /* 0x000fe20000400000 */
[----:B------:R-:W-:Y:S02]  /*03e0*/  FSEL R8, R8, -RZ, !P0 ;  /* 0x800000ff08087208 */ /* 0x000fe40004000000 */
[----:B------:R-:W-:Y:S01]  /*03f0*/  FSEL R6, R9, -RZ, !P0 ;  /* 0x800000ff09067208 */ /* 0x000fe20004000000 */
[----:B------:R-:W-:Y:S01]  /*0400*/  FFMA R17, R12, R12, R17 ;  /* 0x0000000c0c117223 */ /* 0x000fe20000000011 */
[----:B------:R-:W-:Y:S01]  /*0410*/  FMUL R4, R4, R4 ;  /* 0x0000000404047220 */ /* 0x000fe20000400000 */
[----:B------:R-:W-:Y:S01]  /*0420*/  SHF.L.U32 R7, R7, 0x10, RZ ;  /* 0x0000001007077819 */ /* 0x000fe200000006ff */
[----:B------:R-:W-:Y:S01]  /*0430*/  FADD R19, R19, R8 ;  /* 0x0000000813137221 */ /* 0x000fe20000000000 */
[----:B------:R-:W-:Y:S01]  /*0440*/  FSEL R12, R5, -RZ, !P0 ;  /* 0x800000ff050c7208 */ /* 0x000fe20004000000 */
[----:B------:R-:W-:Y:S01]  /*0450*/  FADD R6, R15, R6 ;  /* 0x000000060f067221 */ /* 0x000fe20000000000 */
[----:B------:R-:W-:Y:S01]  /*0460*/  FSEL R5, R4, -RZ, !P0 ;  /* 0x800000ff04057208 */ /* 0x000fe20004000000 */
[----:B------:R-:W-:-:S02]  /*0470*/  FFMA R14, R7, R7, R14 ;  /* 0x00000007070e7223 */ /* 0x000fc4000000000e */
[----:B------:R-:W-:Y:S01]  /*0480*/  FADD R12, R17, R12 ;  /* 0x0000000c110c7221 */ /* 0x000fe20000000000 */
[----:B------:R-:W-:Y:S01]  /*0490*/  FADD R19, R6, R19 ;  /* 0x0000001306137221 */ /* 0x000fe20000000000 */
[----:B------:R-:W-:-:S03]  /*04a0*/  FADD R5, R14, R5 ;  /* 0x000000050e057221 */ /* 0x000fc60000000000 */
[----:B------:R-:W-:-:S04]  /*04b0*/  FADD R12, R12, R19 ;  /* 0x000000130c0c7221 */ /* 0x000fc80000000000 */
[----:B------:R-:W-:-:S05]  /*04c0*/  FADD R5, R5, R12 ;  /* 0x0000000c05057221 */ /* 0x000fca0000000000 */
[----:B------:R-:W0:Y:S02]  /*04d0*/  SHFL.BFLY PT, R4, R5, 0x10, 0x1f ;  /* 0x0e001f0005047f89 */ /* 0x000e2400000e0000 */
[----:B0-----:R-:W-:-:S05]  /*04e0*/  FADD R4, R5, R4 ;  /* 0x0000000405047221 */ /* 0x001fca0000000000 */
[----:B------:R-:W0:Y:S02]  /*04f0*/  SHFL.BFLY PT, R7, R4, 0x8, 0x1f ;  /* 0x0d001f0004077f89 */ /* 0x000e2400000e0000 */
[----:B0-----:R-:W-:-:S05]  /*0500*/  FADD R7, R4, R7 ;  /* 0x0000000704077221 */ /* 0x001fca0000000000 */
[----:B------:R-:W0:Y:S02]  /*0510*/  SHFL.BFLY PT, R6, R7, 0x4, 0x1f ;  /* 0x0c801f0007067f89 */ /* 0x000e2400000e0000 */
[----:B0-----:R-:W-:-:S05]  /*0520*/  FADD R6, R7, R6 ;  /* 0x0000000607067221 */ /* 0x001fca0000000000 */
[----:B------:R-:W0:Y:S02]  /*0530*/  SHFL.BFLY PT, R9, R6, 0x2, 0x1f ;  /* 0x0c401f0006097f89 */ /* 0x000e2400000e0000 */
[----:B0-----:R-:W-:-:S05]  /*0540*/  FADD R9, R6, R9 ;  /* 0x0000000906097221 */ /* 0x001fca0000000000 */
[----:B------:R-:W0:Y:S01]  /*0550*/  SHFL.BFLY PT, R8, R9, 0x1, 0x1f ;  /* 0x0c201f0009087f89 */ /* 0x000e2200000e0000 */
[----:B------:R-:W-:-:S04]  /*0560*/  SHF.R.U32.HI R12, RZ, 0x3, R10 ;  /* 0x00000003ff0c7819 */ /* 0x000fc8000001160a */
[----:B------:R-:W-:Y:S01]  /*0570*/  LOP3.LUT R12, R12, 0x1c, RZ, 0xc0, !PT ;  /* 0x0000001c0c0c7812 */ /* 0x000fe200078ec0ff */
[----:B0-----:R-:W-:-:S05]  /*0580*/  FADD R13, R9, R8 ;  /* 0x00000008090d7221 */ /* 0x001fca0000000000 */
[----:B------:R-:W-:Y:S04]  /*0590*/  @!P1 STS [R12], R13 ;  /* 0x0000000d0c009388 */ /* 0x000fe80000000800 */
[----:B------:R-:W-:Y:S06]  /*05a0*/  BAR.SYNC 0x0 ;  /* 0x0000000000007b1d */ /* 0x000fec0000000000 */
[----:B------:R-:W0:Y:S04]  /*05b0*/  @!P2 LDS R11, [R10.X4] ;  /* 0x000000000a0ba984 */ /* 0x000e280000004800 */
[----:B0-----:R-:W0:Y:S02]  /*05c0*/  SHFL.BFLY PT, R4, R11, 0x4, 0x1f ;  /* 0x0c801f000b047f89 */ /* 0x001e2400000e0000 */
[----:B0-----:R-:W-:-:S05]  /*05d0*/  FADD R4, R11, R4 ;  /* 0x000000040b047221 */ /* 0x001fca0000000000 */
[----:B------:R-:W0:Y:S01]  /*05e0*/  SHFL.BFLY PT, R5, R4, 0x2, 0x1f ;  /* 0x0c401f0004057f89 */ /* 0x000e2200000e0000 */
[----:B------:R-:W-:Y:S01]  /*05f0*/  LOP3.LUT P0, RZ, R10, 0x7, RZ, 0xc0, !PT ;  /* 0x000000070aff7812 */ /* 0x000fe2000780c0ff */
[----:B0-----:R-:W-:-:S05]  /*0600*/  FADD R5, R4, R5 ;  /* 0x0000000504057221 */ /* 0x001fca0000000000 */
[----:B------:R-:W0:Y:S01]  /*0610*/  SHFL.BFLY PT, R6, R5, 0x1, 0x1f ;  /* 0x0c201f0005067f89 */ /* 0x000e2200000e0000 */
[----:B------:R-:W-:Y:S02]  /*0620*/  ISETP.LT.AND P0, PT, R10, 0x8, !P0 ;  /* 0x000000080a00780c */ /* 0x000fe40004701270 */
[----:B------:R-:W-:Y:S01]  /*0630*/  MOV R8, 0x4 ;  /* 0x0000000400087802 */ /* 0x000fe20000000f00 */
[----:B0-----:R-:W-:-:S04]  /*0640*/  FADD R9, R5, R6 ;  /* 0x0000000605097221 */ /* 0x001fc80000000000 */
[----:B------:R-:W-:-:S06]  /*0650*/  IMAD.WIDE R6, R3, R8, c[0x0][0x180] ;  /* 0x0000600003067625 */ /* 0x000fcc00078e0208 */
[----:B------:R-:W-:Y:S04]  /*0660*/  @P0 STS [R10.X4], R9 ;  /* 0x000000090a000388 */ /* 0x000fe80000004800 */
[----:B------:R-:W-:Y:S06]  /*0670*/  BAR.SYNC 0x0 ;  /* 0x0000000000007b1d */ /* 0x000fec0000000000 */
[----:B------:R-:W2:Y:S04]  /*0680*/  LDG.E.EL R6, [R6.64] ;  /* 0x0000000406067981 */ /* 0x000ea8000c2e1900 */
[----:B------:R-:W0:Y:S01]  /*0690*/  LDS R4, [RZ] ;  /* 0x00000000ff047984 */ /* 0x000e220000000800 */
[----:B------:R-:W-:-:S02]  /*06a0*/  MOV R11, 0x39924925 ;  /* 0x39924925000b7802 */ /* 0x000fc40000000f00 */
[----:B------:R-:W-:Y:S02]  /*06b0*/  MOV R8, 0x10 ;  /* 0x0000001000087802 */ /* 0x000fe40000000f00 */
[----:B------:R-:W-:-:S05]  /*06c0*/  LOP3.LUT R5, R10, 0xff, RZ, 0xc0, !PT ;  /* 0x000000ff0a057812 */ /* 0x000fca00078ec0ff */
[----:B------:R-:W-:Y:S01]  /*06d0*/  IMAD.WIDE.U32 R20, R5, R8, c[0x0][0x188] ;  /* 0x0000620005147625 */ /* 0x000fe200078e0008 */
[----:B------:R-:W-:Y:S01]  /*06e0*/  CS2R R30, SRZ ;  /* 0x00000000001e7805 */ /* 0x000fe2000001ff00 */
[----:B------:R-:W-:-:S03]  /*06f0*/  MOV R28, RZ ;  /* 0x000000ff001c7202 */ /* 0x000fc60000000f00 */
[----:B------:R-:W-:Y:S02]  /*0700*/  MOV R29, R21 ;  /* 0x00000015001d7202 */ /* 0x000fe40000000f00 */
[----:B------:R-:W-:Y:S01]  /*0710*/  MOV R21, RZ ;  /* 0x000000ff00157202 */ /* 0x000fe20000000f00 */
[----:B0-----:R-:W-:-:S06]  /*0720*/  FFMA R4, R4, R11, 9.9999997473787516356e-06 ;  /* 0x3727c5ac04047423 */ /* 0x001fcc000000000b */
[----:B------:R-:W0:Y:S01]  /*0730*/  MUFU.RSQ R4, R4 ;  /* 0x0000000400047308 */ /* 0x000e220000001400 */
[----:B--2---:R-:W-:-:S07]  /*0740*/  FFMA R3, R6, R11, 9.9999997473787516356e-06 ;  /* 0x3727c5ac06037423 */ /* 0x004fce000000000b */
[----:B------:R-:W1:Y:S01]  /*0750*/  MUFU.RSQ R3, R3 ;  /* 0x0000000300037308 */ /* 0x000e620000001400 */
[----:B------:R-:W-:Y:S01]  /*0760*/  IMAD.WIDE.U32 R6, R5, R8, c[0x0][0x170] ;  /* 0x00005c0005067625 */ /* 0x000fe200078e0008 */
[----:B0-----:R-:W-:-:S06]  /*0770*/  MOV R5, RZ ;  /* 0x000000ff00057202 */ /* 0x001fcc0000000f00 */
.L_x_0:
[-C--:B0-----:R-:W-:Y:S01]  /*0780*/  IADD3 R8, R0, R21.reuse, RZ ;  /* 0x0000001500087210 */ /* 0x081fe20007ffe0ff */
[----:B------:R-:W-:Y:S01]  /*0790*/  CS2R R24, SRZ ;  /* 0x0000000000187805 */ /* 0x000fe2000001ff00 */
[----:B------:R-:W-:Y:S02]  /*07a0*/  IADD3 R32, R2, R21, RZ ;  /* 0x0000001502207210 */ /* 0x000fe40007ffe0ff */
[----:B------:R-:W-:Y:S02]  /*07b0*/  ISETP.GE.U32.AND P3, PT, R8, 0xe00, PT ;  /* 0x00000e000800780c */ /* 0x000fe40003f66070 */
[----:B------:R-:W-:Y:S01]  /*07c0*/  MOV R33, 0x2 ;  /* 0x0000000200217802 */ /* 0x000fe20000000f00 */
[----:B------:R-:W-:Y:S01]  /*07d0*/  CS2R R8, SRZ ;  /* 0x0000000000087805 */ /* 0x000fe2000001ff00 */
[----:B------:R-:W-:-:S03]  /*07e0*/  MOV R23, 0x4 ;  /* 0x0000000400177802 */ /* 0x000fc60000000f00 */
[----:B------:R-:W-:Y:S01]  /*07f0*/  IMAD.WIDE R16, R32, R33, c[0x0][0x178] ;  /* 0x00005e0020107625 */ /* 0x000fe200078e0221 */
[----:B------:R-:W-:Y:S01]  /*0800*/  CS2R R10, SRZ ;  /* 0x00000000000a7805 */ /* 0x000fe2000001ff00 */
[----:B------:R-:W-:Y:S01]  /*0810*/  CS2R R12, SRZ ;  /* 0x00000000000c7805 */ /* 0x000fe2000001ff00 */
[----:B------:R-:W-:-:S03]  /*0820*/  CS2R R14, SRZ ;  /* 0x00000000000e7805 */ /* 0x000fc6000001ff00 */
[----:B------:R-:W-:Y:S01]  /*0830*/  @!P3 MOV R34, R20 ;  /* 0x000000140022b202 */ /* 0x000fe20000000f00 */
[----:B------:R0:W2:Y:S01]  /*0840*/  @!P3 LDG.E.EF.64 R24, [R16.64] ;  /* 0x000000041018b981 */ /* 0x0000a2000c0e1b00 */
[----:B------:R-:W-:Y:S01]  /*0850*/  @!P3 MOV R35, R29 ;  /* 0x0000001d0023b202 */ /* 0x000fe20000000f00 */
[----:B------:R-:W-:-:S04]  /*0860*/  IMAD.WIDE R22, R32, R23, c[0x0][0x160] ;  /* 0x0000580020167625 */ /* 0x000fc800078e0217 */
[----:B------:R3:W4:Y:S04]  /*0870*/  @!P3 LDG.E.EL.128 R8, [R34.64] ;  /* 0x000000042208b981 */ /* 0x000728000c2e1d00 */
[----:B------:R-:W5:Y:S01]  /*0880*/  @!P3 LDG.E.EL.128 R12, [R22.64] ;  /* 0x00000004160cb981 */ /* 0x000f62000c2e1d00 */
[----:B------:R-:W-:Y:S01]  /*0890*/  CS2R R26, SRZ ;  /* 0x00000000001a7805 */ /* 0x000fe2000001ff00 */
[----:B------:R-:W-:Y:S01]  /*08a0*/  IMAD.WIDE R32, R32, R33, c[0x0][0x168] ;  /* 0x00005a0020207625 */ /* 0x000fe200078e0221 */
[----:B0-----:R-:W-:Y:S01]  /*08b0*/  CS2R R16, SRZ ;  /* 0x0000000000107805 */ /* 0x001fe2000001ff00 */
[----:B------:R-:W-:-:S03]  /*08c0*/  CS2R R18, SRZ ;  /* 0x0000000000127805 */ /* 0x000fc6000001ff00 */
[----:B------:R0:W5:Y:S04]  /*08d0*/  @!P3 LDG.E.EF.64 R26, [R32.64] ;  /* 0x00000004201ab981 */ /* 0x000168000c0e1b00 */
[----:B------:R1:W5:Y:S01]  /*08e0*/  @!P3 LDG.E.EL.128 R16, [R6.64] ;  /* 0x000000040610b981 */ /* 0x000362000c2e1d00 */
[----:B------:R-:W-:-:S04]  /*08f0*/  IADD3 R21, R21, 0x400, RZ ;  /* 0x0000040015157810 */ /* 0x000fc80007ffe0ff */
[----:B------:R-:W-:Y:S02]  /*0900*/  ISETP.GE.U32.AND P5, PT, R21, 0xe00, PT ;  /* 0x00000e001500780c */ /* 0x000fe40003fa6070 */
[----:B-1----:R-:W-:-:S04]  /*0910*/  IADD3 R6, P4, R6, 0x1000, RZ ;  /* 0x0000100006067810 */ /* 0x002fc80007f9e0ff */
[----:B------:R-:W-:Y:S02]  /*0920*/  IADD3.X R7, RZ, R7, RZ, P4, !PT ;  /* 0x00000007ff077210 */ /* 0x000fe400027fe4ff */
[----:B--2---:R-:W-:Y:S02]  /*0930*/  SEL R25, R25, RZ, !P3 ;  /* 0x000000ff19197207 */ /* 0x004fe40005800000 */
[----:B------:R-:W-:Y:S02]  /*0940*/  SEL R24, R24, RZ, !P3 ;  /* 0x000000ff18187207 */ /* 0x000fe40005800000 */
[C---:B---3--:R-:W-:Y:S02]  /*0950*/  SHF.L.U32 R34, R25.reuse, 0x10, RZ ;  /* 0x0000001019227819 */ /* 0x048fe400000006ff */
[----:B----4-:R-:W-:Y:S02]  /*0960*/  SEL R35, R10, RZ, !P3 ;  /* 0x000000ff0a237207 */ /* 0x010fe40005800000 */
[----:B------:R-:W-:Y:S01]  /*0970*/  PRMT R25, R25, 0x7632, R25 ;  /* 0x0000763219197816 */ /* 0x000fe20000000019 */
[----:B0-----:R-:W-:Y:S01]  /*0980*/  FMUL R33, R3, R34 ;  /* 0x0000002203217220 */ /* 0x001fe20000400000 */
[----:B-----5:R-:W-:Y:S01]  /*0990*/  SEL R10, R14, RZ, !P3 ;  /* 0x000000ff0e0a7207 */ /* 0x020fe20005800000 */
[----:B------:R-:W-:Y:S01]  /*09a0*/  FADD R14, R35, 1 ;  /* 0x3f800000230e7421 */ /* 0x000fe20000000000 */
[----:B------:R-:W-:-:S02]  /*09b0*/  SEL R9, R9, RZ, !P3 ;  /* 0x000000ff09097207 */ /* 0x000fc40005800000 */
[----:B------:R-:W-:Y:S01]  /*09c0*/  SEL R8, R8, RZ, !P3 ;  /* 0x000000ff08087207 */ /* 0x000fe20005800000 */
[----:B------:R-:W-:Y:S01]  /*09d0*/  FFMA R10, R33, R14, R10 ;  /* 0x0000000e210a7223 */ /* 0x000fe2000000000a */
[----:B------:R-:W-:Y:S01]  /*09e0*/  SEL R14, R11, RZ, !P3 ;  /* 0x000000ff0b0e7207 */ /* 0x000fe20005800000 */
[----:B------:R-:W-:Y:S01]  /*09f0*/  FADD R9, R9, 1 ;  /* 0x3f80000009097421 */ /* 0x000fe20000000000 */
[----:B------:R-:W-:Y:S01]  /*0a00*/  SEL R11, R15, RZ, !P3 ;  /* 0x000000ff0f0b7207 */ /* 0x000fe20005800000 */
[----:B------:R-:W-:Y:S01]  /*0a10*/  FADD R8, R8, 1 ;  /* 0x3f80000008087421 */ /* 0x000fe20000000000 */
[C---:B------:R-:W-:Y:S02]  /*0a20*/  PRMT R15, R24.reuse, 0x7632, R15 ;  /* 0x00007632180f7816 */ /* 0x040fe4000000000f */
[----:B------:R-:W-:Y:S02]  /*0a30*/  SHF.L.U32 R24, R24, 0x10, RZ ;  /* 0x0000001018187819 */ /* 0x000fe400000006ff */
[----:B------:R-:W-:-:S02]  /*0a40*/  SHF.L.U32 R32, R15, 0x10, RZ ;  /* 0x000000100f207819 */ /* 0x000fc400000006ff */
[----:B------:R-:W-:Y:S01]  /*0a50*/  SHF.L.U32 R34, R25, 0x10, RZ ;  /* 0x0000001019227819 */ /* 0x000fe200000006ff */
[----:B------:R-:W-:Y:S01]  /*0a60*/  FADD R25, R14, 1 ;  /* 0x3f8000000e197421 */ /* 0x000fe20000000000 */
[----:B------:R-:W-:Y:S01]  /*0a70*/  SEL R13, R13, RZ, !P3 ;  /* 0x000000ff0d0d7207 */ /* 0x000fe20005800000 */
[----:B------:R-:W-:Y:S01]  /*0a80*/  FMUL R14, R3, R32 ;  /* 0x00000020030e7220 */ /* 0x000fe20000400000 */
[----:B------:R-:W-:Y:S01]  /*0a90*/  SEL R27, R27, RZ, !P3 ;  /* 0x000000ff1b1b7207 */ /* 0x000fe20005800000 */
[C---:B------:R-:W-:Y:S01]  /*0aa0*/  FMUL R15, R3.reuse, R24 ;  /* 0x00000018030f7220 */ /* 0x040fe20000400000 */
[----:B------:R-:W-:Y:S01]  /*0ab0*/  SEL R12, R12, RZ, !P3 ;  /* 0x000000ff0c0c7207 */ /* 0x000fe20005800000 */
[--C-:B------:R-:W-:Y:S01]  /*0ac0*/  FFMA R9, R14, R9, R13.reuse ;  /* 0x000000090e097223 */ /* 0x100fe2000000000d */
[----:B------:R-:W-:Y:S01]  /*0ad0*/  SEL R26, R26, RZ, !P3 ;  /* 0x000000ff1a1a7207 */ /* 0x000fe20005800000 */
[----:B------:R-:W-:Y:S01]  /*0ae0*/  FMUL R24, R3, R34 ;  /* 0x0000002203187220 */ /* 0x000fe20000400000 */
[----:B------:R-:W-:Y:S01]  /*0af0*/  PRMT R13, R27, 0x7632, R13 ;  /* 0x000076321b0d7816 */ /* 0x000fe2000000000d */
[----:B------:R-:W-:Y:S01]  /*0b00*/  FFMA R8, R15, R8, R12 ;  /* 0x000000080f087223 */ /* 0x000fe2000000000c */
[----:B------:R-:W-:Y:S01]  /*0b10*/  SEL R18, R18, RZ, !P3 ;  /* 0x000000ff12127207 */ /* 0x000fe20005800000 */
[----:B------:R-:W-:Y:S01]  /*0b20*/  FFMA R11, R24, R25, R11 ;  /* 0x00000019180b7223 */ /* 0x000fe2000000000b */
[----:B------:R-:W-:-:S02]  /*0b30*/  SHF.L.U32 R27, R27, 0x10, RZ ;  /* 0x000000101b1b7819 */ /* 0x000fc400000006ff */
[----:B------:R-:W-:Y:S01]  /*0b40*/  SEL R16, R16, RZ, !P3 ;  /* 0x000000ff10107207 */ /* 0x000fe20005800000 */
[----:B------:R-:W-:Y:S01]  /*0b50*/  FADD R18, R18, 1 ;  /* 0x3f80000012127421 */ /* 0x000fe20000000000 */
[----:B------:R-:W-:Y:S02]  /*0b60*/  PRMT R12, R26, 0x7632, R12 ;  /* 0x000076321a0c7816 */ /* 0x000fe4000000000c */
[----:B------:R-:W-:Y:S01]  /*0b70*/  SEL R14, R19, RZ, !P3 ;  /* 0x000000ff130e7207 */ /* 0x000fe20005800000 */
[----:B------:R-:W-:Y:S01]  /*0b80*/  FADD R19, R16, 1 ;  /* 0x3f80000010137421 */ /* 0x000fe20000000000 */
[----:B------:R-:W-:Y:S01]  /*0b90*/  SHF.L.U32 R33, R13, 0x10, RZ ;  /* 0x000000100d217819 */ /* 0x000fe200000006ff */
[----:B------:R-:W-:Y:S01]  /*0ba0*/  FMUL R13, R4, R27 ;  /* 0x0000001b040d7220 */ /* 0x000fe20000400000 */
[----:B------:R-:W-:Y:S01]  /*0bb0*/  SEL R17, R17, RZ, !P3 ;  /* 0x000000ff11117207 */ /* 0x000fe20005800000 */
[----:B------:R-:W-:Y:S01]  /*0bc0*/  FADD R16, R14, 1 ;  /* 0x3f8000000e107421 */ /* 0x000fe20000000000 */
[----:B------:R-:W-:Y:S01]  /*0bd0*/  SHF.L.U32 R15, R26, 0x10, RZ ;  /* 0x000000101a0f7819 */ /* 0x000fe200000006ff */
[----:B------:R-:W-:Y:S01]  /*0be0*/  FFMA R10, R13, R18, R10 ;  /* 0x000000120d0a7223 */ /* 0x000fe2000000000a */
[----:B------:R-:W-:Y:S01]  /*0bf0*/  SHF.L.U32 R25, R12, 0x10, RZ ;  /* 0x000000100c197819 */ /* 0x000fe200000006ff */
[C---:B------:R-:W-:Y:S01]  /*0c00*/  FMUL R12, R4.reuse, R33 ;  /* 0x00000021040c7220 */ /* 0x040fe20000400000 */
[----:B------:R-:W-:Y:S01]  /*0c10*/  FADD R17, R17, 1 ;  /* 0x3f80000011117421 */ /* 0x000fe20000000000 */
[----:B------:R-:W-:-:S02]  /*0c20*/  FMUL R15, R4, R15 ;  /* 0x0000000f040f7220 */ /* 0x000fc40000400000 */
[----:B------:R-:W-:Y:S01]  /*0c30*/  FMUL R14, R4, R25 ;  /* 0x00000019040e7220 */ /* 0x000fe20000400000 */
[----:B------:R-:W-:Y:S01]  /*0c40*/  FFMA R11, R12, R16, R11 ;  /* 0x000000100c0b7223 */ /* 0x000fe2000000000b */
[----:B------:R-:W-:Y:S01]  /*0c50*/  FMUL R12, R10, R10 ;  /* 0x0000000a0a0c7220 */ /* 0x000fe20000400000 */
[----:B------:R-:W-:Y:S01]  /*0c60*/  FFMA R8, R15, R19, R8 ;  /* 0x000000130f087223 */ /* 0x000fe20000000008 */
[----:B------:R-:W-:-:S03]  /*0c70*/  FFMA R9, R14, R17, R9 ;  /* 0x000000110e097223 */ /* 0x000fc60000000009 */
[----:B------:R-:W-:Y:S01]  /*0c80*/  FSEL R15, R12, -RZ, !P3 ;  /* 0x800000ff0c0f7208 */ /* 0x000fe20005800000 */
[----:B------:R-:W-:Y:S01]  /*0c90*/  FMUL R14, R8, R8 ;  /* 0x00000008080e7220 */ /* 0x000fe20000400000 */
[----:B------:R-:W-:Y:S01]  /*0ca0*/  FMUL R13, R9, R9 ;  /* 0x00000009090d7220 */ /* 0x000fe20000400000 */
[----:B------:R-:W-:Y:S01]  /*0cb0*/  FMUL R12, R11, R11 ;  /* 0x0000000b0b0c7220 */ /* 0x000fe20000400000 */
[----:B------:R0:W-:Y:S01]  /*0cc0*/  @!P3 STG.E.128 [R22.64], R8 ;  /* 0x000000081600b986 */ /* 0x0001e2000c101d04 */
[----:B------:R-:W-:Y:S01]  /*0cd0*/  FADD R28, R15, R28 ;  /* 0x0000001c0f1c7221 */ /* 0x000fe20000000000 */
[----:B------:R-:W-:Y:S02]  /*0ce0*/  FSEL R14, R14, -RZ, !P3 ;  /* 0x800000ff0e0e7208 */ /* 0x000fe40005800000 */
[----:B------:R-:W-:Y:S02]  /*0cf0*/  FSEL R13, R13, -RZ, !P3 ;  /* 0x800000ff0d0d7208 */ /* 0x000fe40005800000 */
[----:B------:R-:W-:Y:S01]  /*0d00*/  FSEL R12, R12, -RZ, !P3 ;  /* 0x800000ff0c0c7208 */ /* 0x000fe20005800000 */
[----:B------:R-:W-:Y:S01]  /*0d10*/  FADD R31, R14, R31 ;  /* 0x0000001f0e1f7221 */ /* 0x000fe20000000000 */
[----:B------:R-:W-:Y:S01]  /*0d20*/  IADD3 R20, P3, R20, 0x1000, RZ ;  /* 0x0000100014147810 */ /* 0x000fe20007f7e0ff */
[----:B------:R-:W-:-:S02]  /*0d30*/  FADD R30, R13, R30 ;  /* 0x0000001e0d1e7221 */ /* 0x000fc40000000000 */
[----:B------:R-:W-:Y:S01]  /*0d40*/  FADD R5, R12, R5 ;  /* 0x000000050c057221 */ /* 0x000fe20000000000 */
[----:B------:R-:W-:Y:S01]  /*0d50*/  IADD3.X R29, RZ, R29, RZ, P3, !PT ;  /* 0x0000001dff1d7210 */ /* 0x000fe20001ffe4ff */
[----:B------:R-:W-:Y:S05]  /*0d60*/  @!P5 BRA `(.L_x_0) ;  /* 0xfffffa100000d947 */ /* 0x000fea000383ffff */
[----:B------:R-:W-:Y:S01]  /*0d70*/  FADD R3, R30, R31 ;  /* 0x0000001f1e037221 */ /* 0x000fe20000000000 */
[----:B------:R-:W1:Y:S03]  /*0d80*/  S2R R19, SR_TID.X ;  /* 0x0000000000137919 */ /* 0x000e660000002100 */
[----:B------:R-:W-:Y:S01]  /*0d90*/  FADD R3, R28, R3 ;  /* 0x000000031c037221 */ /* 0x000fe20000000000 */
[----:B------:R-:W-:Y:S06]  /*0da0*/  BAR.SYNC 0x0 ;  /* 0x0000000000007b1d */ /* 0x000fec0000000000 */
[----:B------:R-:W-:-:S05]  /*0db0*/  FADD R3, R5, R3 ;  /* 0x0000000305037221 */ /* 0x000fca0000000000 */
[----:B------:R-:W2:Y:S01]  /*0dc0*/  SHFL.BFLY PT, R4, R3, 0x10, 0x1f ;  /* 0x0e001f0003047f89 */ /* 0x000ea200000e0000 */
[----:B01----:R-:W-:Y:S02]  /*0dd0*/  SHF.R.U32.HI R10, RZ, 0x3, R19 ;  /* 0x00000003ff0a7819 */ /* 0x003fe40000011613 */
[----:B------:R-:W-:Y:S02]  /*0de0*/  LOP3.LUT R15, R19, 0xff, RZ, 0xc0, !PT ;  /* 0x000000ff130f7812 */ /* 0x000fe400078ec0ff */
[----:B------:R-:W-:Y:S01]  /*0df0*/  LOP3.LUT R11, R10, 0x1c, RZ, 0xc0, !PT ;  /* 0x0000001c0a0b7812 */ /* 0x000fe200078ec0ff */
[----:B--2---:R-:W-:-:S05]  /*0e00*/  FADD R4, R3, R4 ;  /* 0x0000000403047221 */ /* 0x004fca0000000000 */
[----:B------:R-:W0:Y:S02]  /*0e10*/  SHFL.BFLY PT, R5, R4, 0x8, 0x1f ;  /* 0x0d001f0004057f89 */ /* 0x000e2400000e0000 */
[----:B0-----:R-:W-:-:S05]  /*0e20*/  FADD R5, R4, R5 ;  /* 0x0000000504057221 */ /* 0x001fca0000000000 */
[----:B------:R-:W0:Y:S02]  /*0e30*/  SHFL.BFLY PT, R6, R5, 0x4, 0x1f ;  /* 0x0c801f0005067f89 */ /* 0x000e2400000e0000 */
[----:B0-----:R-:W-:-:S05]  /*0e40*/  FADD R6, R5, R6 ;  /* 0x0000000605067221 */ /* 0x001fca0000000000 */
[----:B------:R-:W0:Y:S02]  /*0e50*/  SHFL.BFLY PT, R7, R6, 0x2, 0x1f ;  /* 0x0c401f0006077f89 */ /* 0x000e2400000e0000 */
[----:B0-----:R-:W-:-:S05]  /*0e60*/  FADD R7, R6, R7 ;  /* 0x0000000706077221 */ /* 0x001fca0000000000 */
[----:B------:R-:W0:Y:S02]  /*0e70*/  SHFL.BFLY PT, R8, R7, 0x1, 0x1f ;  /* 0x0c201f0007087f89 */ /* 0x000e2400000e0000 */
[----:B0-----:R-:W-:Y:S01]  /*0e80*/  FADD R8, R7, R8 ;  /* 0x0000000807087221 */ /* 0x001fe20000000000 */
[----:B------:R-:W-:-:S04]  /*0e90*/  MOV R7, 0x4 ;  /* 0x0000000400077802 */ /* 0x000fc80000000f00 */
[----:B------:R-:W-:Y:S01]  /*0ea0*/  @!P1 STS [R11], R8 ;  /* 0x000000080b009388 */ /* 0x000fe20000000800 */
[----:B------:R-:W-:-:S03]  /*0eb0*/  IMAD.WIDE R12, R2, R7, c[0x0][0x160] ;  /* 0x00005800020c7625 */ /* 0x000fc600078e0207 */
[----:B------:R-:W-:Y:S06]  /*0ec0*/  BAR.SYNC 0x0 ;  /* 0x0000000000007b1d */ /* 0x000fec0000000000 */
[----:B------:R-:W0:Y:S04]  /*0ed0*/  @!P2 LDS R9, [R19.X4] ;  /* 0x000000001309a984 */ /* 0x000e280000004800 */
[----:B0-----:R-:W0:Y:S02]  /*0ee0*/  SHFL.BFLY PT, R4, R9, 0x4, 0x1f ;  /* 0x0c801f0009047f89 */ /* 0x001e2400000e0000 */
[----:B0-----:R-:W-:-:S05]  /*0ef0*/  FADD R3, R9, R4 ;  /* 0x0000000409037221 */ /* 0x001fca0000000000 */
[----:B------:R-:W0:Y:S02]  /*0f00*/  SHFL.BFLY PT, R4, R3, 0x2, 0x1f ;  /* 0x0c401f0003047f89 */ /* 0x000e2400000e0000 */
[----:B0-----:R-:W-:Y:S01]  /*0f10*/  FADD R6, R3, R4 ;  /* 0x0000000403067221 */ /* 0x001fe20000000000 */
[----:B------:R-:W-:-:S04]  /*0f20*/  MOV R4, 0x10 ;  /* 0x0000001000047802 */ /* 0x000fc80000000f00 */
[----:B------:R-:W0:Y:S02]  /*0f30*/  SHFL.BFLY PT, R5, R6, 0x1, 0x1f ;  /* 0x0c201f0006057f89 */ /* 0x000e2400000e0000 */
[----:B0-----:R-:W-:Y:S01]  /*0f40*/  FADD R16, R6, R5 ;  /* 0x0000000506107221 */ /* 0x001fe20000000000 */
[----:B------:R-:W-:-:S04]  /*0f50*/  IMAD.WIDE.U32 R4, R15, R4, c[0x0][0x190] ;  /* 0x000064000f047625 */ /* 0x000fc800078e0004 */
[----:B------:R-:W-:Y:S04]  /*0f60*/  @P0 STS [R19.X4], R16 ;  /* 0x0000001013000388 */ /* 0x000fe80000004800 */
[----:B------:R-:W-:Y:S06]  /*0f70*/  BAR.SYNC 0x0 ;  /* 0x0000000000007b1d */ /* 0x000fec0000000000 */
[----:B------:R-:W2:Y:S04]  /*0f80*/  LDG.E.EL.128 R8, [R4.64] ;  /* 0x0000000404087981 */ /* 0x000ea8000c2e1d00 */
[----:B------:R-:W3:Y:S04]  /*0f90*/  LDG.E.EF.128 R12, [R12.64] ;  /* 0x000000040c0c7981 */ /* 0x000ee8000c0e1d00 */
[----:B------:R-:W0:Y:S01]  /*0fa0*/  LDS R3, [RZ] ;  /* 0x00000000ff037984 */ /* 0x000e220000000800 */
[----:B------:R-:W-:-:S05]  /*0fb0*/  MOV R6, 0x39924925 ;  /* 0x3992492500067802 */ /* 0x000fca0000000f00 */
[----:B0-----:R-:W-:-:S06]  /*0fc0*/  FFMA R3, R3, R6, 9.9999997473787516356e-06 ;  /* 0x3727c5ac03037423 */ /* 0x001fcc0000000006 */
[----:B------:R-:W3:Y:S01]  /*0fd0*/  MUFU.RSQ R3, R3 ;  /* 0x0000000300037308 */ /* 0x000ee20000001400 */
[----:B--2---:R-:W-:Y:S01]  /*0fe0*/  FADD R19, R8, 1 ;  /* 0x3f80000008137421 */ /* 0x004fe20000000000 */
[----:B------:R-:W-:Y:S01]  /*0ff0*/  FADD R8, R9, 1 ;  /* 0x3f80000009087421 */ /* 0x000fe20000000000 */
[----:B------:R-:W-:Y:S01]  /*1000*/  FADD R9, R10, 1 ;  /* 0x3f8000000a097421 */ /* 0x000fe20000000000 */
[C---:B---3--:R-:W-:Y:S01]  /*1010*/  FMUL R6, R3.reuse, R12 ;  /* 0x0000000c03067220 */ /* 0x048fe20000400000 */
[----:B------:R-:W-:Y:S01]  /*1020*/  FMUL R17, R3, R13 ;  /* 0x0000000d03117220 */ /* 0x000fe20000400000 */
[----:B------:R-:W-:Y:S01]  /*1030*/  FADD R10, R11, 1 ;  /* 0x3f8000000b0a7421 */ /* 0x000fe20000000000 */
[C---:B------:R-:W-:Y:S01]  /*1040*/  FMUL R14, R3.reuse, R14 ;  /* 0x0000000e030e7220 */ /* 0x040fe20000400000 */
[----:B------:R-:W-:Y:S01]  /*1050*/  FMUL R15, R3, R15 ;  /* 0x0000000f030f7220 */ /* 0x000fe20000400000 */
[----:B------:R-:W-:Y:S01]  /*1060*/  FMUL R6, R6, R19 ;  /* 0x0000001306067220 */ /* 0x000fe20000400000 */
[----:B------:R-:W-:Y:S01]  /*1070*/  FMUL R11, R17, R8 ;  /* 0x00000008110b7220 */ /* 0x000fe20000400000 */
[----:B------:R-:W-:Y:S01]  /*1080*/  FMUL R9, R14, R9 ;  /* 0x000000090e097220 */ /* 0x000fe20000400000 */
[----:B------:R-:W-:Y:S01]  /*1090*/  FMUL R10, R15, R10 ;  /* 0x0000000a0f0a7220 */ /* 0x000fe20000400000 */
[----:B------:R-:W-:-:S02]  /*10a0*/  MOV R17, 0x2 ;  /* 0x0000000200117802 */ /* 0x000fc40000000f00 */
[----:B------:R-:W-:Y:S02]  /*10b0*/  F2FP.BF16.F32.PACK_AB R26, R11, R6 ;  /* 0x000000060b1a723e */ /* 0x000fe400000010ff */
[C---:B------:R-:W-:Y:S01]  /*10c0*/  IADD3 R6, R2.reuse, 0x400, RZ ;  /* 0x0000040002067810 */ /* 0x040fe20007ffe0ff */
[----:B------:R-:W-:Y:S01]  /*10d0*/  IMAD.WIDE R18, R2, R17, c[0x0][0x198] ;  /* 0x0000660002127625 */ /* 0x000fe200078e0211 */
[----:B------:R-:W-:-:S03]  /*10e0*/  F2FP.BF16.F32.PACK_AB R27, R10, R9 ;  /* 0x000000090a1b723e */ /* 0x000fc600000010ff */
[----:B------:R-:W-:-:S04]  /*10f0*/  IMAD.WIDE R20, R2, R17, c[0x0][0x1a0] ;  /* 0x0000680002147625 */ /* 0x000fc800078e0211 */
[C---:B------:R-:W-:Y:S01]  /*1100*/  IMAD.WIDE R12, R6.reuse, R7, c[0x0][0x160] ;  /* 0x00005800060c7625 */ /* 0x040fe200078e0207 */
[----:B------:R0:W-:Y:S04]  /*1110*/  STG.E.64 [R18.64], R26 ;  /* 0x0000001a12007986 */ /* 0x0001e8000c101b04 */
[----:B------:R1:W-:Y:S04]  /*1120*/  STG.E.64 [R20.64], R26 ;  /* 0x0000001a14007986 */ /* 0x0003e8000c101b04 */
[----:B------:R-:W2:Y:S04]  /*1130*/  LDG.E.EL.128 R8, [R4.64+0x1000] ;  /* 0x0010000404087981 */ /* 0x000ea8000c2e1d00 */
[----:B------:R-:W3:Y:S01]  /*1140*/  LDG.E.EF.128 R12, [R12.64] ;  /* 0x000000040c0c7981 */ /* 0x000ee2000c0e1d00 */
[----:B0-----:R-:W-:-:S04]  /*1150*/  IMAD.WIDE R18, R6, R17, c[0x0][0x198] ;  /* 0x0000660006127625 */ /* 0x001fc800078e0211 */
[----:B-1----:R-:W-:Y:S01]  /*1160*/  IMAD.WIDE R20, R6, R17, c[0x0][0x1a0] ;  /* 0x0000680006147625 */ /* 0x002fe200078e0211 */
[----:B--2---:R-:W-:Y:S01]  /*1170*/  FADD R23, R8, 1 ;  /* 0x3f80000008177421 */ /* 0x004fe20000000000 */
[----:B------:R-:W-:Y:S01]  /*1180*/  FADD R16, R9, 1 ;  /* 0x3f80000009107421 */ /* 0x000fe20000000000 */
[----:B------:R-:W-:Y:S01]  /*1190*/  FADD R25, R10, 1 ;  /* 0x3f8000000a197421 */ /* 0x000fe20000000000 */
[----:B------:R-:W-:Y:S01]  /*11a0*/  FADD R10, R11, 1 ;  /* 0x3f8000000b0a7421 */ /* 0x000fe20000000000 */
[C---:B---3--:R-:W-:Y:S01]  /*11b0*/  FMUL R8, R3.reuse, R12 ;  /* 0x0000000c03087220 */ /* 0x048fe20000400000 */
[C---:B------:R-:W-:Y:S01]  /*11c0*/  FMUL R9, R3.reuse, R13 ;  /* 0x0000000d03097220 */ /* 0x040fe20000400000 */
[C---:B------:R-:W-:Y:S01]  /*11d0*/  FMUL R14, R3.reuse, R14 ;  /* 0x0000000e030e7220 */ /* 0x040fe20000400000 */
[----:B------:R-:W-:Y:S01]  /*11e0*/  FMUL R15, R3, R15 ;  /* 0x0000000f030f7220 */ /* 0x000fe20000400000 */
[----:B------:R-:W-:Y:S01]  /*11f0*/  FMUL R8, R8, R23 ;  /* 0x0000001708087220 */ /* 0x000fe20000400000 */
[----:B------:R-:W-:Y:S01]  /*1200*/  FMUL R9, R9, R16 ;  /* 0x0000001009097220 */ /* 0x000fe20000400000 */
[----:B------:R-:W-:Y:S01]  /*1210*/  FMUL R14, R14, R25 ;  /* 0x000000190e0e7220 */ /* 0x000fe20000400000 */
[----:B------:R-:W-:Y:S01]  /*1220*/  FMUL R15, R15, R10 ;  /* 0x0000000a0f0f7220 */ /* 0x000fe20000400000 */
[----:B------:R-:W-:-:S02]  /*1230*/  IADD3 R16, R2, 0x800, RZ ;  /* 0x0000080002107810 */ /* 0x000fc40007ffe0ff */
[----:B------:R-:W-:Y:S02]  /*1240*/  F2FP.BF16.F32.PACK_AB R22, R9, R8 ;  /* 0x000000080916723e */ /* 0x000fe400000010ff */
[----:B------:R-:W-:Y:S01]  /*1250*/  F2FP.BF16.F32.PACK_AB R23, R15, R14 ;  /* 0x0000000e0f17723e */ /* 0x000fe200000010ff */
[----:B------:R-:W-:-:S04]  /*1260*/  IMAD.WIDE R12, R16, R7, c[0x0][0x160] ;  /* 0x00005800100c7625 */ /* 0x000fc800078e0207 */
[----:B------:R0:W-:Y:S04]  /*1270*/  STG.E.64 [R18.64], R22 ;  /* 0x0000001612007986 */ /* 0x0001e8000c101b04 */
[----:B------:R1:W-:Y:S04]  /*1280*/  STG.E.64 [R20.64], R22 ;  /* 0x0000001614007986 */ /* 0x0003e8000c101b04 */
[----:B------:R-:W2:Y:S04]  /*1290*/  LDG.E.EL.128 R8, [R4.64+0x2000] ;  /* 0x0020000404087981 */ /* 0x000ea8000c2e1d00 */
[----:B------:R-:W3:Y:S01]  /*12a0*/  LDG.E.EF.128 R12, [R12.64] ;  /* 0x000000040c0c7981 */ /* 0x000ee2000c0e1d00 */
[----:B------:R-:W-:-:S04]  /*12b0*/  IADD3 R0, R0, 0xc00, RZ ;  /* 0x00000c0000007810 */ /* 0x000fc80007ffe0ff */
[----:B------:R-:W-:Y:S02]  /*12c0*/  ISETP.GE.U32.AND P0, PT, R0, 0xe00, PT ;  /* 0x00000e000000780c */ /* 0x000fe40003f06070 */
[----:B------:R-:W-:Y:S01]  /*12d0*/  IADD3 R2, R2, 0xc00, RZ ;  /* 0x00000c0002027810 */ /* 0x000fe20007ffe0ff */
        /* <DEDUP_REMOVED lines=14> */
[----:B------:R-:W-:-:S02]  /*13c0*/  CS2R R12, SRZ ;  /* 0x00000000000c7805 */ /* 0x000fc4000001ff00 */
[----:B------:R-:W-:Y:S02]  /*13d0*/  F2FP.BF16.F32.PACK_AB R22, R9, R6 ;  /* 0x000000060916723e */ /* 0x000fe400000010ff */
[----:B------:R-:W-:Y:S01]  /*13e0*/  F2FP.BF16.F32.PACK_AB R23, R15, R14 ;  /* 0x0000000e0f17723e */ /* 0x000fe200000010ff */
[----:B------:R-:W-:Y:S01]  /*13f0*/  IMAD.WIDE R6, R2, R7, c[0x0][0x160] ;  /* 0x0000580002067625 */ /* 0x000fe200078e0207 */
[----:B------:R-:W-:Y:S01]  /*1400*/  CS2R R14, SRZ ;  /* 0x00000000000e7805 */ /* 0x000fe2000001ff00 */
[----:B------:R-:W-:Y:S01]  /*1410*/  CS2R R8, SRZ ;  /* 0x0000000000087805 */ /* 0x000fe2000001ff00 */
[----:B------:R-:W-:Y:S01]  /*1420*/  CS2R R10, SRZ ;  /* 0x00000000000a7805 */ /* 0x000fe2000001ff00 */
[----:B------:R0:W-:Y:S04]  /*1430*/  STG.E.64 [R18.64], R22 ;  /* 0x0000001612007986 */ /* 0x0001e8000c101b04 */
[----:B------:R0:W-:Y:S04]  /*1440*/  STG.E.64 [R20.64], R22 ;  /* 0x0000001614007986 */ /* 0x0001e8000c101b04 */
[----:B------:R-:W2:Y:S04]  /*1450*/  @!P0 LDG.E.EF.128 R12, [R6.64] ;  /* 0x00000004060c8981 */ /* 0x000ea8000c0e1d00 */
[----:B------:R-:W3:Y:S01]  /*1460*/  @!P0 LDG.E.EL.128 R8, [R4.64+0x3000] ;  /* 0x0030000404088981 */ /* 0x000ee2000c2e1d00 */
[----:B--2---:R-:W-:-:S02]  /*1470*/  SEL R0, R12, RZ, !P0 ;  /* 0x000000ff0c007207 */ /* 0x004fc40004000000 */
[----:B------:R-:W-:Y:S02]  /*1480*/  SEL R12, R13, RZ, !P0 ;  /* 0x000000ff0d0c7207 */ /* 0x000fe40004000000 */
[----:B------:R-:W-:Y:S02]  /*1490*/  SEL R14, R14, RZ, !P0 ;  /* 0x000000ff0e0e7207 */ /* 0x000fe40004000000 */
[----:B---3--:R-:W-:Y:S02]  /*14a0*/  SEL R8, R8, RZ, !P0 ;  /* 0x000000ff08087207 */ /* 0x008fe40004000000 */
[----:B------:R-:W-:Y:S02]  /*14b0*/  SEL R16, R15, RZ, !P0 ;  /* 0x000000ff0f107207 */ /* 0x000fe40004000000 */
[----:B------:R-:W-:Y:S02]  /*14c0*/  SEL R9, R9, RZ, !P0 ;  /* 0x000000ff09097207 */ /* 0x000fe40004000000 */
[----:B------:R-:W-:-:S02]  /*14d0*/  SEL R10, R10, RZ, !P0 ;  /* 0x000000ff0a0a7207 */ /* 0x000fc40004000000 */
[----:B------:R-:W-:Y:S01]  /*14e0*/  SEL R11, R11, RZ, !P0 ;  /* 0x000000ff0b0b7207 */ /* 0x000fe20004000000 */
[C---:B------:R-:W-:Y:S01]  /*14f0*/  FMUL R0, R3.reuse, R0 ;  /* 0x0000000003007220 */ /* 0x040fe20000400000 */
[C---:B------:R-:W-:Y:S01]  /*1500*/  FMUL R6, R3.reuse, R12 ;  /* 0x0000000c03067220 */ /* 0x040fe20000400000 */
[C---:B------:R-:W-:Y:S01]  /*1510*/  FMUL R4, R3.reuse, R14 ;  /* 0x0000000e03047220 */ /* 0x040fe20000400000 */
[----:B------:R-:W-:Y:S01]  /*1520*/  FADD R5, R8, 1 ;  /* 0x3f80000008057421 */ /* 0x000fe20000000000 */
[----:B------:R-:W-:Y:S01]  /*1530*/  FMUL R3, R3, R16 ;  /* 0x0000001003037220 */ /* 0x000fe20000400000 */
[----:B------:R-:W-:Y:S01]  /*1540*/  FADD R9, R9, 1 ;  /* 0x3f80000009097421 */ /* 0x000fe20000000000 */
[----:B------:R-:W-:Y:S01]  /*1550*/  FADD R7, R10, 1 ;  /* 0x3f8000000a077421 */ /* 0x000fe20000000000 */
[----:B------:R-:W-:Y:S01]  /*1560*/  FADD R8, R11, 1 ;  /* 0x3f8000000b087421 */ /* 0x000fe20000000000 */
[----:B------:R-:W-:Y:S01]  /*1570*/  FMUL R0, R0, R5 ;  /* 0x0000000500007220 */ /* 0x000fe20000400000 */
[----:B------:R-:W-:Y:S01]  /*1580*/  FMUL R9, R6, R9 ;  /* 0x0000000906097220 */ /* 0x000fe20000400000 */
[----:B------:R-:W-:Y:S01]  /*1590*/  FMUL R7, R4, R7 ;  /* 0x0000000704077220 */ /* 0x000fe20000400000 */
[----:B------:R-:W-:Y:S01]  /*15a0*/  FMUL R8, R3, R8 ;  /* 0x0000000803087220 */ /* 0x000fe20000400000 */
[----:B------:R-:W-:-:S02]  /*15b0*/  IMAD.WIDE R4, R2, R17, c[0x0][0x198] ;  /* 0x0000660002047625 */ /* 0x000fc400078e0211 */
[----:B------:R-:W-:Y:S02]  /*15c0*/  F2FP.BF16.F32.PACK_AB R6, R9, R0 ;  /* 0x000000000906723e */ /* 0x000fe400000010ff */
[----:B------:R-:W-:Y:S01]  /*15d0*/  F2FP.BF16.F32.PACK_AB R7, R8, R7 ;  /* 0x000000070807723e */ /* 0x000fe200000010ff */
[----:B------:R-:W-:-:S04]  /*15e0*/  IMAD.WIDE R2, R2, R17, c[0x0][0x1a0] ;  /* 0x0000680002027625 */ /* 0x000fc800078e0211 */
[----:B------:R0:W-:Y:S01]  /*15f0*/  @!P0 STG.E.64 [R4.64], R6 ;  /* 0x0000000604008986 */ /* 0x0001e2000c101b04 */
[----:B------:R-:W-:Y:S05]  /*1600*/  @P0 EXIT ;  /* 0x000000000000094d */ /* 0x000fea0003800000 */
[----:B------:R-:W-:Y:S01]  /*1610*/  STG.E.64 [R2.64], R6 ;  /* 0x0000000602007986 */ /* 0x000fe2000c101b04 */
[----:B------:R-:W-:Y:S05]  /*1620*/  EXIT ;  /* 0x000000000000794d */ /* 0x000fea0003800000 */
.L_x_1:
[----:B------:R-:W-:-:S00]  /*1630*/  BRA `(.L_x_1) ;  /* 0xfffffff000007947 */ /* 0x000fc0000383ffff */
[----:B------:R-:W-:-:S00]  /*1640*/  NOP ;  /* 0x0000000000007918 */ /* 0x000fc00000000000 */
        /* <DEDUP_REMOVED lines=11> */
.L_x_2:


//--------------------- .nv.global.init           --------------------------
	.section	.nv.global.init,"aw",@progbits
.nv.global.init:
	.type		_$_str,@object
	.size		_$_str,(.L_0 - _$_str)
_$_str:
        /*0000*/ 	.byte	0x5f, 0x5f, 0x43, 0x55, 0x44, 0x41, 0x5f, 0x46, 0x54, 0x5a, 0x00
.L_0:


//--------------------- .nv.shared.triton__0d1d2d3d4d5d6d7d8d9de10de --------------------------
	.section	.nv.shared.triton__0d1d2d3d4d5d6d7d8d9de10de,"aw",@nobits
	.align	16
